	.headerflags	@"EF_CUDA_TEXMODE_UNIFIED EF_CUDA_64BIT_ADDRESS EF_CUDA_ACCELERATORS EF_CUDA_SM90 EF_CUDA_VIRTUAL_SM(EF_CUDA_SM90)"
	.elftype	@"ET_EXEC"


//--------------------- .nv.info                  --------------------------
	.section	.nv.info,"",@"SHT_CUDA_INFO"
	.align	4


	//----- nvinfo : EIATTR_REGCOUNT
	.align		4
        /*0000*/ 	.byte	0x04, 0x2f
        /*0002*/ 	.short	(.L_1 - .L_0)
	.align		4
.L_0:
        /*0004*/ 	.word	index@(triton_poi_fused_cat_129)
        /*0008*/ 	.word	0x00000012


	//----- nvinfo : EIATTR_MIN_STACK_SIZE
	.align		4
.L_1:
        /*000c*/ 	.byte	0x04, 0x12
        /*000e*/ 	.short	(.L_3 - .L_2)
	.align		4
.L_2:
        /*0010*/ 	.word	index@(triton_poi_fused_cat_129)
        /*0014*/ 	.word	0x00000000


	//----- nvinfo : EIATTR_FRAME_SIZE
	.align		4
.L_3:
        /*0018*/ 	.byte	0x04, 0x11
        /*001a*/ 	.short	(.L_5 - .L_4)
	.align		4
.L_4:
        /*001c*/ 	.word	index@(triton_poi_fused_cat_129)
        /*0020*/ 	.word	0x00000000


	//----- nvinfo : EIATTR_MIN_STACK_SIZE
	.align		4
.L_5:
        /*0024*/ 	.byte	0x04, 0x12
        /*0026*/ 	.short	(.L_7 - .L_6)
	.align		4
.L_6:
        /*0028*/ 	.word	index@(triton_poi_fused_cat_129)
        /*002c*/ 	.word	0x00000000
.L_7:


//--------------------- .nv.info.triton_poi_fused_cat_129 --------------------------
	.section	.nv.info.triton_poi_fused_cat_129,"",@"SHT_CUDA_INFO"
	.sectionflags	@""
	.align	4


	//----- nvinfo : EIATTR_CUDA_API_VERSION
	.align		4
        /*0000*/ 	.byte	0x04, 0x37
        /*0002*/ 	.short	(.L_9 - .L_8)
.L_8:
        /*0004*/ 	.word	0x0000007c


	//----- nvinfo : EIATTR_KPARAM_INFO
	.align		4
.L_9:
        /*0008*/ 	.byte	0x04, 0x17
        /*000a*/ 	.short	(.L_11 - .L_10)
.L_10:
        /*000c*/ 	.word	0x00000000
        /*0010*/ 	.short	0x0004
        /*0012*/ 	.short	0x0020
        /*0014*/ 	.byte	0x00, 0xf0, 0x11, 0x00


	//----- nvinfo : EIATTR_KPARAM_INFO
	.align		4
.L_11:
        /*0018*/ 	.byte	0x04, 0x17
        /*001a*/ 	.short	(.L_13 - .L_12)
.L_12:
        /*001c*/ 	.word	0x00000000
        /*0020*/ 	.short	0x0003
        /*0022*/ 	.short	0x0018
        /*0024*/ 	.byte	0x00, 0xf4, 0x21, 0x00


	//----- nvinfo : EIATTR_KPARAM_INFO
	.align		4
.L_13:
        /*0028*/ 	.byte	0x04, 0x17
        /*002a*/ 	.short	(.L_15 - .L_14)
.L_14:
        /*002c*/ 	.word	0x00000000
        /*0030*/ 	.short	0x0002
        /*0032*/ 	.short	0x0010
        /*0034*/ 	.byte	0x00, 0xf4, 0x21, 0x00


	//----- nvinfo : EIATTR_KPARAM_INFO
	.align		4
.L_15:
        /*0038*/ 	.byte	0x04, 0x17
        /*003a*/ 	.short	(.L_17 - .L_16)
.L_16:
        /*003c*/ 	.word	0x00000000
        /*0040*/ 	.short	0x0001
        /*0042*/ 	.short	0x0008
        /*0044*/ 	.byte	0x00, 0xf4, 0x21, 0x00


	//----- nvinfo : EIATTR_KPARAM_INFO
	.align		4
.L_17:
        /*0048*/ 	.byte	0x04, 0x17
        /*004a*/ 	.short	(.L_19 - .L_18)
.L_18:
        /*004c*/ 	.word	0x00000000
        /*0050*/ 	.short	0x0000
        /*0052*/ 	.short	0x0000
        /*0054*/ 	.byte	0x00, 0xf4, 0x21, 0x00


	//----- nvinfo : EIATTR_SPARSE_MMA_MASK
	.align		4
.L_19:
        /*0058*/ 	.byte	0x03, 0x50
        /*005a*/ 	.short	0x0000


	//----- nvinfo : EIATTR_MAXREG_COUNT
	.align		4
        /*005c*/ 	.byte	0x03, 0x1b
        /*005e*/ 	.short	0x00ff


	//----- nvinfo : EIATTR_EXIT_INSTR_OFFSETS
	.align		4
        /*0060*/ 	.byte	0x04, 0x1c
        /*0062*/ 	.short	(.L_21 - .L_20)


	//   ....[0]....
.L_20:
        /*0064*/ 	.word	0x000001b0


	//   ....[1]....
        /*0068*/ 	.word	0x000001d0


	//----- nvinfo : EIATTR_REQNTID
	.align		4
.L_21:
        /*006c*/ 	.byte	0x04, 0x10
        /*006e*/ 	.short	(.L_23 - .L_22)
.L_22:
        /*0070*/ 	.word	0x00000080
        /*0074*/ 	.word	0x00000001
        /*0078*/ 	.word	0x00000001


	//----- nvinfo : EIATTR_CBANK_PARAM_SIZE
	.align		4
.L_23:
        /*007c*/ 	.byte	0x03, 0x19
        /*007e*/ 	.short	0x0024


	//----- nvinfo : EIATTR_PARAM_CBANK
	.align		4
        /*0080*/ 	.byte	0x04, 0x0a
        /*0082*/ 	.short	(.L_25 - .L_24)
	.align		4
.L_24:
        /*0084*/ 	.word	index@(.nv.constant0.triton_poi_fused_cat_129)
        /*0088*/ 	.short	0x0210
        /*008a*/ 	.short	0x0024


	//----- nvinfo : EIATTR_SW_WAR
	.align		4
.L_25:
        /*008c*/ 	.byte	0x04, 0x36
        /*008e*/ 	.short	(.L_27 - .L_26)
.L_26:
        /*0090*/ 	.word	0x00000008
.L_27:


//--------------------- .nv.callgraph             --------------------------
	.section	.nv.callgraph,"",@"SHT_CUDA_CALLGRAPH"
	.align	4
	.sectionentsize	8
	.align		4
        /*0000*/ 	.word	0x00000000
	.align		4
        /*0004*/ 	.word	0xffffffff
	.align		4
        /*0008*/ 	.word	0x00000000
	.align		4
        /*000c*/ 	.word	0xfffffffe
	.align		4
        /*0010*/ 	.word	0x00000000
	.align		4
        /*0014*/ 	.word	0xfffffffd
	.align		4
        /*0018*/ 	.word	0x00000000
	.align		4
        /*001c*/ 	.word	0xfffffffc


//--------------------- .text.triton_poi_fused_cat_129 --------------------------
	.section	.text.triton_poi_fused_cat_129,"ax",@progbits
	.align	128
        .global         triton_poi_fused_cat_129
        .type           triton_poi_fused_cat_129,@function
        .size           triton_poi_fused_cat_129,(.L_x_1 - triton_poi_fused_cat_129)
        .other          triton_poi_fused_cat_129,@"STO_CUDA_ENTRY STV_DEFAULT"
triton_poi_fused_cat_129:
.text.triton_poi_fused_cat_129:
[----:B------:R-:W0:Y:S01]  /*0000*/  LDC R1, c[0x0][0x28] ;  /* 0x00000a00ff017b82 */ /* 0x000e220000000800 */
[----:B------:R-:W1:Y:S07]  /*0010*/  S2R R0, SR_TID.X ;  /* 0x0000000000007919 */ /* 0x000e6e0000002100 */
[----:B------:R-:W2:Y:S01]  /*0020*/  LDC.64 R2, c[0x0][0x210] ;  /* 0x00008400ff027b82 */ /* 0x000ea20000000a00 */
[----:B------:R-:W-:Y:S01]  /*0030*/  HFMA2.MMA R13, -RZ, RZ, 0, 0 ;  /* 0x00000000ff0d7435 */ /* 0x000fe200000001ff */
[----:B------:R-:W-:Y:S01]  /*0040*/  ULDC.64 UR4, c[0x0][0x208] ;  /* 0x0000820000047ab9 */ /* 0x000fe20000000a00 */
[----:B------:R-:W3:Y:S05]  /*0050*/  S2R R11, SR_CTAID.X ;  /* 0x00000000000b7919 */ /* 0x000eea0000002500 */
[----:B------:R-:W4:Y:S08]  /*0060*/  LDC.64 R4, c[0x0][0x218] ;  /* 0x00008600ff047b82 */ /* 0x000f300000000a00 */
[----:B------:R-:W5:Y:S08]  /*0070*/  LDC.64 R6, c[0x0][0x220] ;  /* 0x00008800ff067b82 */ /* 0x000f700000000a00 */
[----:B------:R-:W4:Y:S01]  /*0080*/  LDC.64 R8, c[0x0][0x228] ;  /* 0x00008a00ff087b82 */ /* 0x000f220000000a00 */
[----:B-1----:R-:W-:-:S05]  /*0090*/  LOP3.LUT R0, R0, 0x7f, RZ, 0xc0, !PT ;  /* 0x0000007f00007812 */ /* 0x002fca00078ec0ff */
[----:B---3--:R-:W-:-:S04]  /*00a0*/  IMAD R11, R11, 0x80, R0 ;  /* 0x000000800b0b7824 */ /* 0x008fc800078e0200 */
[C---:B--2---:R-:W-:Y:S01]  /*00b0*/  IMAD.WIDE R2, R11.reuse, 0x4, R2 ;  /* 0x000000040b027825 */ /* 0x044fe200078e0202 */
[----:B------:R-:W-:-:S13]  /*00c0*/  ISETP.GE.AND P0, PT, R11, 0x200, PT ;  /* 0x000002000b00780c */ /* 0x000fda0003f06270 */
[----:B------:R4:W2:Y:S01]  /*00d0*/  @!P0 LDG.E R13, desc[UR4][R2.64] ;  /* 0x00000004020d8981 */ /* 0x0008a2000c1e1900 */
[----:B------:R-:W-:-:S04]  /*00e0*/  SHF.R.S32.HI R0, RZ, 0x1f, R11 ;  /* 0x0000001fff007819 */ /* 0x000fc8000001140b */
[----:B------:R-:W-:-:S04]  /*00f0*/  LEA.HI R0, R0, R11, RZ, 0x7 ;  /* 0x0000000b00007211 */ /* 0x000fc800078f38ff */
[----:B------:R-:W-:Y:S02]  /*0100*/  LOP3.LUT R10, R0, 0xffffff80, RZ, 0xc0, !PT ;  /* 0xffffff80000a7812 */ /* 0x000fe400078ec0ff */
[----:B------:R-:W-:-:S03]  /*0110*/  SHF.R.S32.HI R0, RZ, 0x7, R0 ;  /* 0x00000007ff007819 */ /* 0x000fc60000011400 */
[----:B------:R-:W-:-:S04]  /*0120*/  IMAD.IADD R11, R11, 0x1, -R10 ;  /* 0x000000010b0b7824 */ /* 0x000fc800078e0a0a */
[----:B------:R-:W-:-:S04]  /*0130*/  IMAD R11, R0, 0x1600, R11 ;  /* 0x00001600000b7824 */ /* 0x000fc800078e020b */
[----:B----4-:R-:W-:Y:S01]  /*0140*/  IMAD.WIDE R2, R11, 0x4, R4 ;  /* 0x000000040b027825 */ /* 0x010fe200078e0204 */
[----:B------:R-:W-:-:S05]  /*0150*/  IADD3 R15, R10, R11, RZ ;  /* 0x0000000b0a0f7210 */ /* 0x000fca0007ffe0ff */
[----:B-----5:R-:W-:-:S04]  /*0160*/  IMAD.WIDE R4, R15, 0x4, R6 ;  /* 0x000000040f047825 */ /* 0x020fc800078e0206 */
[----:B------:R-:W-:-:S04]  /*0170*/  IMAD.IADD R7, R10, 0x1, R15 ;  /* 0x000000010a077824 */ /* 0x000fc800078e020f */
[----:B0-----:R-:W-:Y:S01]  /*0180*/  IMAD.WIDE R6, R7, 0x4, R8 ;  /* 0x0000000407067825 */ /* 0x001fe200078e0208 */
[----:B--2---:R0:W-:Y:S04]  /*0190*/  @!P0 STG.E desc[UR4][R2.64], R13 ;  /* 0x0000000d02008986 */ /* 0x0041e8000c101904 */
[----:B------:R0:W-:Y:S02]  /*01a0*/  @!P0 STG.E desc[UR4][R4.64], R13 ;  /* 0x0000000d04008986 */ /* 0x0001e4000c101904 */
[----:B0-----:R-:W-:Y:S05]  /*01b0*/  @P0 EXIT ;  /* 0x000000000000094d */ /* 0x001fea0003800000 */
[----:B------:R-:W-:Y:S01]  /*01c0*/  STG.E desc[UR4][R6.64], R13 ;  /* 0x0000000d06007986 */ /* 0x000fe2000c101904 */
[----:B------:R-:W-:Y:S05]  /*01d0*/  EXIT ;  /* 0x000000000000794d */ /* 0x000fea0003800000 */
.L_x_0:
[----:B------:R-:W-:-:S00]  /*01e0*/  BRA `(.L_x_0) ;  /* 0xfffffffc00fc7947 */ /* 0x000fc0000383ffff */
[----:B------:R-:W-:-:S00]  /*01f0*/  NOP ;  /* 0x0000000000007918 */ /* 0x000fc00000000000 */
        /* <DEDUP_REMOVED lines=8> */
.L_x_1:


//--------------------- .nv.constant0.triton_poi_fused_cat_129 --------------------------
	.section	.nv.constant0.triton_poi_fused_cat_129,"a",@progbits
	.sectionflags	@""
	.align	4
.nv.constant0.triton_poi_fused_cat_129:
	.zero		564
